//
// Generated by NVIDIA NVVM Compiler
//
// Compiler Build ID: CL-36424714
// Cuda compilation tools, release 13.0, V13.0.88
// Based on NVVM 20.0.0
//

.version 9.0
.target sm_100
.address_size 64

	// .globl	_Z15updatePositionsP4Ballidd

.visible .entry _Z15updatePositionsP4Ballidd(
	.param .u64 .ptr .align 1 _Z15updatePositionsP4Ballidd_param_0,
	.param .u32 _Z15updatePositionsP4Ballidd_param_1,
	.param .f64 _Z15updatePositionsP4Ballidd_param_2,
	.param .f64 _Z15updatePositionsP4Ballidd_param_3
)
{
	.reg .pred 	%p<2>;
	.reg .b32 	%r<6>;
	.reg .b64 	%rd<5>;
	.reg .b64 	%fd<11>;

	ld.param.u64 	%rd1, [_Z15updatePositionsP4Ballidd_param_0];
	ld.param.u32 	%r2, [_Z15updatePositionsP4Ballidd_param_1];
	ld.param.f64 	%fd1, [_Z15updatePositionsP4Ballidd_param_2];
	ld.param.f64 	%fd2, [_Z15updatePositionsP4Ballidd_param_3];
	mov.u32 	%r3, %ctaid.x;
	mov.u32 	%r4, %ntid.x;
	mov.u32 	%r5, %tid.x;
	mad.lo.s32 	%r1, %r3, %r4, %r5;
	setp.ge.s32 	%p1, %r1, %r2;
	@%p1 bra 	$L__BB0_2;
	cvta.to.global.u64 	%rd2, %rd1;
	mul.wide.s32 	%rd3, %r1, 48;
	add.s64 	%rd4, %rd2, %rd3;
	ld.global.f64 	%fd3, [%rd4+16];
	ld.global.f64 	%fd4, [%rd4];
	fma.rn.f64 	%fd5, %fd1, %fd3, %fd4;
	st.global.f64 	[%rd4], %fd5;
	ld.global.f64 	%fd6, [%rd4+24];
	ld.global.f64 	%fd7, [%rd4+8];
	fma.rn.f64 	%fd8, %fd1, %fd6, %fd7;
	st.global.f64 	[%rd4+8], %fd8;
	mul.f64 	%fd9, %fd1, %fd2;
	sub.f64 	%fd10, %fd6, %fd9;
	st.global.f64 	[%rd4+24], %fd10;
$L__BB0_2:
	ret;

}
	// .globl	_Z14bounceOffWallsP4Ballidddd
.visible .entry _Z14bounceOffWallsP4Ballidddd(
	.param .u64 .ptr .align 1 _Z14bounceOffWallsP4Ballidddd_param_0,
	.param .u32 _Z14bounceOffWallsP4Ballidddd_param_1,
	.param .f64 _Z14bounceOffWallsP4Ballidddd_param_2,
	.param .f64 _Z14bounceOffWallsP4Ballidddd_param_3,
	.param .f64 _Z14bounceOffWallsP4Ballidddd_param_4,
	.param .f64 _Z14bounceOffWallsP4Ballidddd_param_5
)
{
	.reg .pred 	%p<6>;
	.reg .b32 	%r<6>;
	.reg .b64 	%rd<5>;
	.reg .b64 	%fd<22>;

	ld.param.u64 	%rd2, [_Z14bounceOffWallsP4Ballidddd_param_0];
	ld.param.u32 	%r2, [_Z14bounceOffWallsP4Ballidddd_param_1];
	ld.param.f64 	%fd8, [_Z14bounceOffWallsP4Ballidddd_param_2];
	ld.param.f64 	%fd9, [_Z14bounceOffWallsP4Ballidddd_param_3];
	ld.param.f64 	%fd10, [_Z14bounceOffWallsP4Ballidddd_param_4];
	ld.param.f64 	%fd11, [_Z14bounceOffWallsP4Ballidddd_param_5];
	mov.u32 	%r3, %ctaid.x;
	mov.u32 	%r4, %ntid.x;
	mov.u32 	%r5, %tid.x;
	mad.lo.s32 	%r1, %r3, %r4, %r5;
	setp.ge.s32 	%p1, %r1, %r2;
	@%p1 bra 	$L__BB1_9;
	cvta.to.global.u64 	%rd3, %rd2;
	mul.wide.s32 	%rd4, %r1, 48;
	add.s64 	%rd1, %rd3, %rd4;
	ld.global.f64 	%fd1, [%rd1+8];
	ld.global.f64 	%fd2, [%rd1+40];
	add.f64 	%fd3, %fd8, %fd2;
	setp.geu.f64 	%p2, %fd1, %fd3;
	@%p2 bra 	$L__BB1_3;
	st.global.f64 	[%rd1+8], %fd3;
	ld.global.f64 	%fd15, [%rd1+24];
	abs.f64 	%fd16, %fd15;
	st.global.f64 	[%rd1+24], %fd16;
	bra.uni 	$L__BB1_5;
$L__BB1_3:
	sub.f64 	%fd4, %fd9, %fd2;
	setp.leu.f64 	%p3, %fd1, %fd4;
	@%p3 bra 	$L__BB1_5;
	st.global.f64 	[%rd1+8], %fd4;
	ld.global.f64 	%fd12, [%rd1+24];
	abs.f64 	%fd13, %fd12;
	neg.f64 	%fd14, %fd13;
	st.global.f64 	[%rd1+24], %fd14;
$L__BB1_5:
	ld.global.f64 	%fd5, [%rd1];
	add.f64 	%fd6, %fd10, %fd2;
	setp.geu.f64 	%p4, %fd5, %fd6;
	@%p4 bra 	$L__BB1_7;
	st.global.f64 	[%rd1], %fd6;
	ld.global.f64 	%fd20, [%rd1+16];
	abs.f64 	%fd21, %fd20;
	st.global.f64 	[%rd1+16], %fd21;
	bra.uni 	$L__BB1_9;
$L__BB1_7:
	sub.f64 	%fd7, %fd11, %fd2;
	setp.leu.f64 	%p5, %fd5, %fd7;
	@%p5 bra 	$L__BB1_9;
	st.global.f64 	[%rd1], %fd7;
	ld.global.f64 	%fd17, [%rd1+16];
	abs.f64 	%fd18, %fd17;
	neg.f64 	%fd19, %fd18;
	st.global.f64 	[%rd1+16], %fd19;
$L__BB1_9:
	ret;

}


// ===== COMPILED SASS (sm_100) =====

	.target	sm_100

	.elftype	@"ET_EXEC"


//--------------------- .note.nv.tkinfo           --------------------------
	.section	.note.nv.tkinfo,"",@"SHT_NOTE"
	.sectionflags	@"SHF_NOTE_NV_TKINFO"
	.tkinfo
        /*0018*/ 	.word	0x00000002
        /*0030*/ 	.string	""
        /*0030*/ 	.string	"ptxas"
        /*0030*/ 	.string	"Cuda compilation tools, release 13.0, V13.0.88"
        /*0030*/ 	.string	"Build cuda_13.0.r13.0/compiler.36424714_0"
        /*0030*/ 	.string	"-arch sm_100 -m 64 "



//--------------------- .note.nv.cuinfo           --------------------------
	.section	.note.nv.cuinfo,"",@"SHT_NOTE"
	.sectionflags	@"SHF_NOTE_NV_CUINFO"
        /*0018*/ 	.short	0x0002
        /*001a*/ 	.short	0x0064
        /*001c*/ 	.short	0x0082
	.zero		2


//--------------------- .nv.info                  --------------------------
	.section	.nv.info,"",@"SHT_CUDA_INFO"
	.align	4


	//----- nvinfo : EIATTR_REGCOUNT
	.align		4
        /*0000*/ 	.byte	0x04, 0x2f
        /*0002*/ 	.short	(.L_1 - .L_0)
	.align		4
.L_0:
        /*0004*/ 	.word	index@(_Z15updatePositionsP4Ballidd)
        /*0008*/ 	.word	0x00000012


	//----- nvinfo : EIATTR_FRAME_SIZE
	.align		4
.L_1:
        /*000c*/ 	.byte	0x04, 0x11
        /*000e*/ 	.short	(.L_3 - .L_2)
	.align		4
.L_2:
        /*0010*/ 	.word	index@(_Z15updatePositionsP4Ballidd)
        /*0014*/ 	.word	0x00000000


	//----- nvinfo : EIATTR_REGCOUNT
	.align		4
.L_3:
        /*0018*/ 	.byte	0x04, 0x2f
        /*001a*/ 	.short	(.L_5 - .L_4)
	.align		4
.L_4:
        /*001c*/ 	.word	index@(_Z14bounceOffWallsP4Ballidddd)
        /*0020*/ 	.word	0x0000000c


	//----- nvinfo : EIATTR_FRAME_SIZE
	.align		4
.L_5:
        /*0024*/ 	.byte	0x04, 0x11
        /*0026*/ 	.short	(.L_7 - .L_6)
	.align		4
.L_6:
        /*0028*/ 	.word	index@(_Z14bounceOffWallsP4Ballidddd)
        /*002c*/ 	.word	0x00000000


	//----- nvinfo : EIATTR_MIN_STACK_SIZE
	.align		4
.L_7:
        /*0030*/ 	.byte	0x04, 0x12
        /*0032*/ 	.short	(.L_9 - .L_8)
	.align		4
.L_8:
        /*0034*/ 	.word	index@(_Z14bounceOffWallsP4Ballidddd)
        /*0038*/ 	.word	0x00000000


	//----- nvinfo : EIATTR_MIN_STACK_SIZE
	.align		4
.L_9:
        /*003c*/ 	.byte	0x04, 0x12
        /*003e*/ 	.short	(.L_11 - .L_10)
	.align		4
.L_10:
        /*0040*/ 	.word	index@(_Z15updatePositionsP4Ballidd)
        /*0044*/ 	.word	0x00000000
.L_11:


//--------------------- .nv.compat                --------------------------
	.section	.nv.compat,"",@"SHT_CUDA_COMPAT_INFO"
	.align	4
        /*0000*/ 	.byte	0x02, 0x09, 0x00, 0x00, 0x02, 0x02, 0x01, 0x00, 0x02, 0x05, 0x05, 0x00, 0x03, 0x07, 0x01, 0x01
        /*0010*/ 	.byte	0x02, 0x03, 0x00, 0x00, 0x02, 0x06, 0x01, 0x00, 0x04, 0x0b, 0x08, 0x00, 0x01, 0x00, 0x00, 0x00
        /*0020*/ 	.byte	0x00, 0x00, 0x00, 0x00


//--------------------- .nv.info._Z14bounceOffWallsP4Ballidddd --------------------------
	.section	.nv.info._Z14bounceOffWallsP4Ballidddd,"",@"SHT_CUDA_INFO"
	.sectionflags	@""
	.align	4


	//----- nvinfo : EIATTR_CUDA_API_VERSION
	.align		4
        /*0000*/ 	.byte	0x04, 0x37
        /*0002*/ 	.short	(.L_13 - .L_12)
.L_12:
        /*0004*/ 	.word	0x00000082


	//----- nvinfo : EIATTR_KPARAM_INFO
	.align		4
.L_13:
        /*0008*/ 	.byte	0x04, 0x17
        /*000a*/ 	.short	(.L_15 - .L_14)
.L_14:
        /*000c*/ 	.word	0x00000000
        /*0010*/ 	.short	0x0005
        /*0012*/ 	.short	0x0028
        /*0014*/ 	.byte	0x00, 0xf0, 0x21, 0x00


	//----- nvinfo : EIATTR_KPARAM_INFO
	.align		4
.L_15:
        /*0018*/ 	.byte	0x04, 0x17
        /*001a*/ 	.short	(.L_17 - .L_16)
.L_16:
        /*001c*/ 	.word	0x00000000
        /*0020*/ 	.short	0x0004
        /*0022*/ 	.short	0x0020
        /*0024*/ 	.byte	0x00, 0xf0, 0x21, 0x00


	//----- nvinfo : EIATTR_KPARAM_INFO
	.align		4
.L_17:
        /*0028*/ 	.byte	0x04, 0x17
        /*002a*/ 	.short	(.L_19 - .L_18)
.L_18:
        /*002c*/ 	.word	0x00000000
        /*0030*/ 	.short	0x0003
        /*0032*/ 	.short	0x0018
        /*0034*/ 	.byte	0x00, 0xf0, 0x21, 0x00


	//----- nvinfo : EIATTR_KPARAM_INFO
	.align		4
.L_19:
        /*0038*/ 	.byte	0x04, 0x17
        /*003a*/ 	.short	(.L_21 - .L_20)
.L_20:
        /*003c*/ 	.word	0x00000000
        /*0040*/ 	.short	0x0002
        /*0042*/ 	.short	0x0010
        /*0044*/ 	.byte	0x00, 0xf0, 0x21, 0x00


	//----- nvinfo : EIATTR_KPARAM_INFO
	.align		4
.L_21:
        /*0048*/ 	.byte	0x04, 0x17
        /*004a*/ 	.short	(.L_23 - .L_22)
.L_22:
        /*004c*/ 	.word	0x00000000
        /*0050*/ 	.short	0x0001
        /*0052*/ 	.short	0x0008
        /*0054*/ 	.byte	0x00, 0xf0, 0x11, 0x00


	//----- nvinfo : EIATTR_KPARAM_INFO
	.align		4
.L_23:
        /*0058*/ 	.byte	0x04, 0x17
        /*005a*/ 	.short	(.L_25 - .L_24)
.L_24:
        /*005c*/ 	.word	0x00000000
        /*0060*/ 	.short	0x0000
        /*0062*/ 	.short	0x0000
        /*0064*/ 	.byte	0x00, 0xf5, 0x21, 0x00


	//----- nvinfo : EIATTR_SPARSE_MMA_MASK
	.align		4
.L_25:
        /*0068*/ 	.byte	0x03, 0x50
        /*006a*/ 	.short	0x0000


	//----- nvinfo : EIATTR_MAXREG_COUNT
	.align		4
        /*006c*/ 	.byte	0x03, 0x1b
        /*006e*/ 	.short	0x00ff


	//----- nvinfo : EIATTR_MERCURY_ISA_VERSION
	.align		4
        /*0070*/ 	.byte	0x03, 0x5f
        /*0072*/ 	.short	0x0101


	//----- nvinfo : EIATTR_VRC_CTA_INIT_COUNT
	.align		4
        /*0074*/ 	.byte	0x02, 0x4a
	.zero		1
	.zero		1


	//----- nvinfo : EIATTR_EXIT_INSTR_OFFSETS
	.align		4
        /*0078*/ 	.byte	0x04, 0x1c
        /*007a*/ 	.short	(.L_27 - .L_26)


	//   ....[0]....
.L_26:
        /*007c*/ 	.word	0x00000070


	//   ....[1]....
        /*0080*/ 	.word	0x00000290


	//   ....[2]....
        /*0084*/ 	.word	0x000002d0


	//   ....[3]....
        /*0088*/ 	.word	0x00000320


	//----- nvinfo : EIATTR_CRS_STACK_SIZE
	.align		4
.L_27:
        /*008c*/ 	.byte	0x04, 0x1e
        /*008e*/ 	.short	(.L_29 - .L_28)
.L_28:
        /*0090*/ 	.word	0x00000000


	//----- nvinfo : EIATTR_CBANK_PARAM_SIZE
	.align		4
.L_29:
        /*0094*/ 	.byte	0x03, 0x19
        /*0096*/ 	.short	0x0030


	//----- nvinfo : EIATTR_PARAM_CBANK
	.align		4
        /*0098*/ 	.byte	0x04, 0x0a
        /*009a*/ 	.short	(.L_31 - .L_30)
	.align		4
.L_30:
        /*009c*/ 	.word	index@(.nv.constant0._Z14bounceOffWallsP4Ballidddd)
        /*00a0*/ 	.short	0x0380
        /*00a2*/ 	.short	0x0030


	//----- nvinfo : EIATTR_SW_WAR
	.align		4
.L_31:
        /*00a4*/ 	.byte	0x04, 0x36
        /*00a6*/ 	.short	(.L_33 - .L_32)
.L_32:
        /*00a8*/ 	.word	0x00000008
.L_33:


//--------------------- .nv.info._Z15updatePositionsP4Ballidd --------------------------
	.section	.nv.info._Z15updatePositionsP4Ballidd,"",@"SHT_CUDA_INFO"
	.sectionflags	@""
	.align	4


	//----- nvinfo : EIATTR_CUDA_API_VERSION
	.align		4
        /*0000*/ 	.byte	0x04, 0x37
        /*0002*/ 	.short	(.L_35 - .L_34)
.L_34:
        /*0004*/ 	.word	0x00000082


	//----- nvinfo : EIATTR_KPARAM_INFO
	.align		4
.L_35:
        /*0008*/ 	.byte	0x04, 0x17
        /*000a*/ 	.short	(.L_37 - .L_36)
.L_36:
        /*000c*/ 	.word	0x00000000
        /*0010*/ 	.short	0x0003
        /*0012*/ 	.short	0x0018
        /*0014*/ 	.byte	0x00, 0xf0, 0x21, 0x00


	//----- nvinfo : EIATTR_KPARAM_INFO
	.align		4
.L_37:
        /*0018*/ 	.byte	0x04, 0x17
        /*001a*/ 	.short	(.L_39 - .L_38)
.L_38:
        /*001c*/ 	.word	0x00000000
        /*0020*/ 	.short	0x0002
        /*0022*/ 	.short	0x0010
        /*0024*/ 	.byte	0x00, 0xf0, 0x21, 0x00


	//----- nvinfo : EIATTR_KPARAM_INFO
	.align		4
.L_39:
        /*0028*/ 	.byte	0x04, 0x17
        /*002a*/ 	.short	(.L_41 - .L_40)
.L_40:
        /*002c*/ 	.word	0x00000000
        /*0030*/ 	.short	0x0001
        /*0032*/ 	.short	0x0008
        /*0034*/ 	.byte	0x00, 0xf0, 0x11, 0x00


	//----- nvinfo : EIATTR_KPARAM_INFO
	.align		4
.L_41:
        /*0038*/ 	.byte	0x04, 0x17
        /*003a*/ 	.short	(.L_43 - .L_42)
.L_42:
        /*003c*/ 	.word	0x00000000
        /*0040*/ 	.short	0x0000
        /*0042*/ 	.short	0x0000
        /*0044*/ 	.byte	0x00, 0xf5, 0x21, 0x00


	//----- nvinfo : EIATTR_SPARSE_MMA_MASK
	.align		4
.L_43:
        /*0048*/ 	.byte	0x03, 0x50
        /*004a*/ 	.short	0x0000


	//----- nvinfo : EIATTR_MAXREG_COUNT
	.align		4
        /*004c*/ 	.byte	0x03, 0x1b
        /*004e*/ 	.short	0x00ff


	//----- nvinfo : EIATTR_MERCURY_ISA_VERSION
	.align		4
        /*0050*/ 	.byte	0x03, 0x5f
        /*0052*/ 	.short	0x0101


	//----- nvinfo : EIATTR_VRC_CTA_INIT_COUNT
	.align		4
        /*0054*/ 	.byte	0x02, 0x4a
	.zero		1
	.zero		1


	//----- nvinfo : EIATTR_EXIT_INSTR_OFFSETS
	.align		4
        /*0058*/ 	.byte	0x04, 0x1c
        /*005a*/ 	.short	(.L_45 - .L_44)


	//   ....[0]....
.L_44:
        /*005c*/ 	.word	0x00000070


	//   ....[1]....
        /*0060*/ 	.word	0x00000170


	//----- nvinfo : EIATTR_CBANK_PARAM_SIZE
	.align		4
.L_45:
        /*0064*/ 	.byte	0x03, 0x19
        /*0066*/ 	.short	0x0020


	//----- nvinfo : EIATTR_PARAM_CBANK
	.align		4
        /*0068*/ 	.byte	0x04, 0x0a
        /*006a*/ 	.short	(.L_47 - .L_46)
	.align		4
.L_46:
        /*006c*/ 	.word	index@(.nv.constant0._Z15updatePositionsP4Ballidd)
        /*0070*/ 	.short	0x0380
        /*0072*/ 	.short	0x0020


	//----- nvinfo : EIATTR_SW_WAR
	.align		4
.L_47:
        /*0074*/ 	.byte	0x04, 0x36
        /*0076*/ 	.short	(.L_49 - .L_48)
.L_48:
        /*0078*/ 	.word	0x00000008
.L_49:


//--------------------- .nv.callgraph             --------------------------
	.section	.nv.callgraph,"",@"SHT_CUDA_CALLGRAPH"
	.align	4
	.sectionentsize	8
	.align		4
        /*0000*/ 	.word	0x00000000
	.align		4
        /*0004*/ 	.word	0xffffffff
	.align		4
        /*0008*/ 	.word	0x00000000
	.align		4
        /*000c*/ 	.word	0xfffffffe
	.align		4
        /*0010*/ 	.word	0x00000000
	.align		4
        /*0014*/ 	.word	0xfffffffd
	.align		4
        /*0018*/ 	.word	0x00000000
	.align		4
        /*001c*/ 	.word	0xfffffffc


//--------------------- .text._Z14bounceOffWallsP4Ballidddd --------------------------
	.section	.text._Z14bounceOffWallsP4Ballidddd,"ax",@progbits
	.align	128
        .global         _Z14bounceOffWallsP4Ballidddd
        .type           _Z14bounceOffWallsP4Ballidddd,@function
        .size           _Z14bounceOffWallsP4Ballidddd,(.L_x_6 - _Z14bounceOffWallsP4Ballidddd)
        .other          _Z14bounceOffWallsP4Ballidddd,@"STO_CUDA_ENTRY STV_DEFAULT"
_Z14bounceOffWallsP4Ballidddd:
.text._Z14bounceOffWallsP4Ballidddd:
[----:B------:R-:W-:Y:S01]  /*0000*/  LDC R1, c[0x0][0x37c] ;  /* 0x0000df00ff017b82 */ /* 0x000fe20000000800 */
[----:B------:R-:W0:Y:S07]  /*0010*/  S2R R0, SR_TID.X ;  /* 0x0000000000007919 */ /* 0x000e2e0000002100 */
[----:B------:R-:W0:Y:S01]  /*0020*/  S2UR UR4, SR_CTAID.X ;  /* 0x00000000000479c3 */ /* 0x000e220000002500 */
[----:B------:R-:W1:Y:S07]  /*0030*/  LDCU UR5, c[0x0][0x388] ;  /* 0x00007100ff0577ac */ /* 0x000e6e0008000800 */
[----:B------:R-:W0:Y:S02]  /*0040*/  LDC R5, c[0x0][0x360] ;  /* 0x0000d800ff057b82 */ /* 0x000e240000000800 */
[----:B0-----:R-:W-:-:S05]  /*0050*/  IMAD R5, R5, UR4, R0 ;  /* 0x0000000405057c24 */ /* 0x001fca000f8e0200 */
[----:B-1----:R-:W-:-:S13]  /*0060*/  ISETP.GE.AND P0, PT, R5, UR5, PT ;  /* 0x0000000505007c0c */ /* 0x002fda000bf06270 */
[----:B------:R-:W-:Y:S05]  /*0070*/  @P0 EXIT ;  /* 0x000000000000094d */ /* 0x000fea0003800000 */
[----:B------:R-:W0:Y:S01]  /*0080*/  LDC.64 R2, c[0x0][0x380] ;  /* 0x0000e000ff027b82 */ /* 0x000e220000000a00 */
[----:B------:R-:W1:Y:S01]  /*0090*/  LDCU.64 UR4, c[0x0][0x358] ;  /* 0x00006b00ff0477ac */ /* 0x000e620008000a00 */
[----:B------:R-:W2:Y:S01]  /*00a0*/  LDCU.64 UR6, c[0x0][0x390] ;  /* 0x00007200ff0677ac */ /* 0x000ea20008000a00 */
[----:B0-----:R-:W-:-:S05]  /*00b0*/  IMAD.WIDE R2, R5, 0x30, R2 ;  /* 0x0000003005027825 */ /* 0x001fca00078e0202 */
[----:B-1----:R-:W2:Y:S04]  /*00c0*/  LDG.E.64 R6, desc[UR4][R2.64+0x28] ;  /* 0x0000280402067981 */ /* 0x002ea8000c1e1b00 */
[----:B------:R-:W3:Y:S01]  /*00d0*/  LDG.E.64 R4, desc[UR4][R2.64+0x8] ;  /* 0x0000080402047981 */ /* 0x000ee2000c1e1b00 */
[----:B------:R-:W-:Y:S01]  /*00e0*/  BSSY.RECONVERGENT B0, `(.L_x_0) ;  /* 0x0000011000007945 */ /* 0x000fe20003800200 */
[----:B--2---:R-:W-:-:S08]  /*00f0*/  DADD R8, R6, UR6 ;  /* 0x0000000606087e29 */ /* 0x004fd00008000000 */
[----:B---3--:R-:W-:-:S14]  /*0100*/  DSETP.GEU.AND P0, PT, R4, R8, PT ;  /* 0x000000080400722a */ /* 0x008fdc0003f0e000 */
[----:B------:R-:W-:Y:S05]  /*0110*/  @P0 BRA `(.L_x_1) ;  /* 0x0000000000140947 */ /* 0x000fea0003800000 */
[----:B------:R-:W2:Y:S04]  /*0120*/  LDG.E.64 R4, desc[UR4][R2.64+0x18] ;  /* 0x0000180402047981 */ /* 0x000ea8000c1e1b00 */
[----:B------:R0:W-:Y:S01]  /*0130*/  STG.E.64 desc[UR4][R2.64+0x8], R8 ;  /* 0x0000080802007986 */ /* 0x0001e2000c101b04 */
[----:B--2---:R-:W-:-:S07]  /*0140*/  DADD R4, -RZ, |R4| ;  /* 0x00000000ff047229 */ /* 0x004fce0000000504 */
[----:B------:R0:W-:Y:S01]  /*0150*/  STG.E.64 desc[UR4][R2.64+0x18], R4 ;  /* 0x0000180402007986 */ /* 0x0001e2000c101b04 */
[----:B------:R-:W-:Y:S05]  /*0160*/  BRA `(.L_x_2) ;  /* 0x0000000000207947 */ /* 0x000fea0003800000 */
.L_x_1:
[----:B------:R-:W0:Y:S02]  /*0170*/  LDCU.64 UR6, c[0x0][0x398] ;  /* 0x00007300ff0677ac */ /* 0x000e240008000a00 */
[----:B0-----:R-:W-:-:S08]  /*0180*/  DADD R8, -R6, UR6 ;  /* 0x0000000606087e29 */ /* 0x001fd00008000100 */
[----:B------:R-:W-:-:S14]  /*0190*/  DSETP.GT.AND P0, PT, R4, R8, PT ;  /* 0x000000080400722a */ /* 0x000fdc0003f04000 */
[----:B------:R-:W-:Y:S05]  /*01a0*/  @!P0 BRA `(.L_x_2) ;  /* 0x0000000000108947 */ /* 0x000fea0003800000 */
[----:B------:R-:W2:Y:S04]  /*01b0*/  LDG.E.64 R4, desc[UR4][R2.64+0x18] ;  /* 0x0000180402047981 */ /* 0x000ea8000c1e1b00 */
[----:B------:R1:W-:Y:S01]  /*01c0*/  STG.E.64 desc[UR4][R2.64+0x8], R8 ;  /* 0x0000080802007986 */ /* 0x0003e2000c101b04 */
[----:B--2---:R-:W-:-:S07]  /*01d0*/  DADD R4, -RZ, -|R4| ;  /* 0x00000000ff047229 */ /* 0x004fce0000000d04 */
[----:B------:R1:W-:Y:S04]  /*01e0*/  STG.E.64 desc[UR4][R2.64+0x18], R4 ;  /* 0x0000180402007986 */ /* 0x0003e8000c101b04 */
.L_x_2:
[----:B------:R-:W-:Y:S05]  /*01f0*/  BSYNC.RECONVERGENT B0 ;  /* 0x0000000000007941 */ /* 0x000fea0003800200 */
.L_x_0:
[----:B01----:R-:W2:Y:S01]  /*0200*/  LDG.E.64 R4, desc[UR4][R2.64] ;  /* 0x0000000402047981 */ /* 0x003ea2000c1e1b00 */
[----:B------:R-:W0:Y:S02]  /*0210*/  LDCU.64 UR6, c[0x0][0x3a0] ;  /* 0x00007400ff0677ac */ /* 0x000e240008000a00 */
[----:B0-----:R-:W-:-:S08]  /*0220*/  DADD R8, R6, UR6 ;  /* 0x0000000606087e29 */ /* 0x001fd00008000000 */
[----:B--2---:R-:W-:-:S14]  /*0230*/  DSETP.GEU.AND P0, PT, R4, R8, PT ;  /* 0x000000080400722a */ /* 0x004fdc0003f0e000 */
[----:B------:R-:W-:Y:S05]  /*0240*/  @P0 BRA `(.L_x_3) ;  /* 0x0000000000140947 */ /* 0x000fea0003800000 */
[----:B------:R-:W2:Y:S04]  /*0250*/  LDG.E.64 R4, desc[UR4][R2.64+0x10] ;  /* 0x0000100402047981 */ /* 0x000ea8000c1e1b00 */
[----:B------:R-:W-:Y:S01]  /*0260*/  STG.E.64 desc[UR4][R2.64], R8 ;  /* 0x0000000802007986 */ /* 0x000fe2000c101b04 */
[----:B--2---:R-:W-:-:S07]  /*0270*/  DADD R4, -RZ, |R4| ;  /* 0x00000000ff047229 */ /* 0x004fce0000000504 */
[----:B------:R-:W-:Y:S01]  /*0280*/  STG.E.64 desc[UR4][R2.64+0x10], R4 ;  /* 0x0000100402007986 */ /* 0x000fe2000c101b04 */
[----:B------:R-:W-:Y:S05]  /*0290*/  EXIT ;  /* 0x000000000000794d */ /* 0x000fea0003800000 */
.L_x_3:
[----:B------:R-:W0:Y:S02]  /*02a0*/  LDCU.64 UR6, c[0x0][0x3a8] ;  /* 0x00007500ff0677ac */ /* 0x000e240008000a00 */
[----:B0-----:R-:W-:-:S08]  /*02b0*/  DADD R6, -R6, UR6 ;  /* 0x0000000606067e29 */ /* 0x001fd00008000100 */
[----:B------:R-:W-:-:S14]  /*02c0*/  DSETP.GT.AND P0, PT, R4, R6, PT ;  /* 0x000000060400722a */ /* 0x000fdc0003f04000 */
[----:B------:R-:W-:Y:S05]  /*02d0*/  @!P0 EXIT ;  /* 0x000000000000894d */ /* 0x000fea0003800000 */
[----:B------:R-:W2:Y:S04]  /*02e0*/  LDG.E.64 R4, desc[UR4][R2.64+0x10] ;  /* 0x0000100402047981 */ /* 0x000ea8000c1e1b00 */
[----:B------:R-:W-:Y:S01]  /*02f0*/  STG.E.64 desc[UR4][R2.64], R6 ;  /* 0x0000000602007986 */ /* 0x000fe2000c101b04 */
[----:B--2---:R-:W-:-:S07]  /*0300*/  DADD R4, -RZ, -|R4| ;  /* 0x00000000ff047229 */ /* 0x004fce0000000d04 */
[----:B------:R-:W-:Y:S01]  /*0310*/  STG.E.64 desc[UR4][R2.64+0x10], R4 ;  /* 0x0000100402007986 */ /* 0x000fe2000c101b04 */
[----:B------:R-:W-:Y:S05]  /*0320*/  EXIT ;  /* 0x000000000000794d */ /* 0x000fea0003800000 */
.L_x_4:
[----:B------:R-:W-:-:S00]  /*0330*/  BRA `(.L_x_4) ;  /* 0xfffffffc00fc7947 */ /* 0x000fc0000383ffff */
[----:B------:R-:W-:-:S00]  /*0340*/  NOP ;  /* 0x0000000000007918 */ /* 0x000fc00000000000 */
        /* <DEDUP_REMOVED lines=11> */
.L_x_6:


//--------------------- .text._Z15updatePositionsP4Ballidd --------------------------
	.section	.text._Z15updatePositionsP4Ballidd,"ax",@progbits
	.align	128
        .global         _Z15updatePositionsP4Ballidd
        .type           _Z15updatePositionsP4Ballidd,@function
        .size           _Z15updatePositionsP4Ballidd,(.L_x_7 - _Z15updatePositionsP4Ballidd)
        .other          _Z15updatePositionsP4Ballidd,@"STO_CUDA_ENTRY STV_DEFAULT"
_Z15updatePositionsP4Ballidd:
.text._Z15updatePositionsP4Ballidd:
        /* <DEDUP_REMOVED lines=9> */
[----:B------:R-:W1:Y:S07]  /*0090*/  LDCU.64 UR4, c[0x0][0x358] ;  /* 0x00006b00ff0477ac */ /* 0x000e6e0008000a00 */
[----:B------:R-:W2:Y:S08]  /*00a0*/  LDC.64 R12, c[0x0][0x390] ;  /* 0x0000e400ff0c7b82 */ /* 0x000eb00000000a00 */
[----:B------:R-:W3:Y:S01]  /*00b0*/  LDC.64 R14, c[0x0][0x398] ;  /* 0x0000e600ff0e7b82 */ /* 0x000ee20000000a00 */
[----:B0-----:R-:W-:-:S05]  /*00c0*/  IMAD.WIDE R2, R5, 0x30, R2 ;  /* 0x0000003005027825 */ /* 0x001fca00078e0202 */
[----:B-1----:R-:W2:Y:S04]  /*00d0*/  LDG.E.64 R8, desc[UR4][R2.64+0x18] ;  /* 0x0000180402087981 */ /* 0x002ea8000c1e1b00 */
[----:B------:R-:W2:Y:S04]  /*00e0*/  LDG.E.64 R10, desc[UR4][R2.64+0x8] ;  /* 0x00000804020a7981 */ /* 0x000ea8000c1e1b00 */
[----:B------:R-:W4:Y:S04]  /*00f0*/  LDG.E.64 R4, desc[UR4][R2.64+0x10] ;  /* 0x0000100402047981 */ /* 0x000f28000c1e1b00 */
[----:B------:R-:W4:Y:S01]  /*0100*/  LDG.E.64 R6, desc[UR4][R2.64] ;  /* 0x0000000402067981 */ /* 0x000f22000c1e1b00 */
[----:B--2---:R-:W-:-:S02]  /*0110*/  DFMA R10, R8, R12, R10 ;  /* 0x0000000c080a722b */ /* 0x004fc4000000000a */
[----:B---3--:R-:W-:Y:S02]  /*0120*/  DFMA R8, -R12, R14, R8 ;  /* 0x0000000e0c08722b */ /* 0x008fe40000000108 */
[----:B----4-:R-:W-:-:S03]  /*0130*/  DFMA R4, R4, R12, R6 ;  /* 0x0000000c0404722b */ /* 0x010fc60000000006 */
[----:B------:R-:W-:Y:S04]  /*0140*/  STG.E.64 desc[UR4][R2.64+0x8], R10 ;  /* 0x0000080a02007986 */ /* 0x000fe8000c101b04 */
[----:B------:R-:W-:Y:S04]  /*0150*/  STG.E.64 desc[UR4][R2.64+0x18], R8 ;  /* 0x0000180802007986 */ /* 0x000fe8000c101b04 */
[----:B------:R-:W-:Y:S01]  /*0160*/  STG.E.64 desc[UR4][R2.64], R4 ;  /* 0x0000000402007986 */ /* 0x000fe2000c101b04 */
[----:B------:R-:W-:Y:S05]  /*0170*/  EXIT ;  /* 0x000000000000794d */ /* 0x000fea0003800000 */
.L_x_5:
        /* <DEDUP_REMOVED lines=16> */
.L_x_7:


//--------------------- .nv.shared.reserved.0     --------------------------
	.section	.nv.shared.reserved.0,"aw",@nobits
	.weak		__nv_reservedSMEM_offset_0_alias
	.size		__nv_reservedSMEM_offset_0_alias, 0, 64
	.other		__nv_reservedSMEM_offset_0_alias,@"STO_CUDA_RESERVED_SHARED STV_DEFAULT"
__nv_reservedSMEM_offset_0_alias:
	.zero		0
	.zero		64


//--------------------- .nv.constant0._Z14bounceOffWallsP4Ballidddd --------------------------
	.section	.nv.constant0._Z14bounceOffWallsP4Ballidddd,"a",@progbits
	.sectionflags	@""
	.align	4
.nv.constant0._Z14bounceOffWallsP4Ballidddd:
	.zero		944


//--------------------- .nv.constant0._Z15updatePositionsP4Ballidd --------------------------
	.section	.nv.constant0._Z15updatePositionsP4Ballidd,"a",@progbits
	.sectionflags	@""
	.align	4
.nv.constant0._Z15updatePositionsP4Ballidd:
	.zero		928


//--------------------- SYMBOLS --------------------------

	.type		.nv.reservedSmem.offset0,@object
	.size		.nv.reservedSmem.offset0,0x4
